	.headerflags	@"EF_CUDA_TEXMODE_UNIFIED EF_CUDA_64BIT_ADDRESS EF_CUDA_ACCELERATORS EF_CUDA_SM90 EF_CUDA_VIRTUAL_SM(EF_CUDA_SM90)"
	.elftype	@"ET_EXEC"


//--------------------- .nv.info                  --------------------------
	.section	.nv.info,"",@"SHT_CUDA_INFO"
	.align	4


	//----- nvinfo : EIATTR_REGCOUNT
	.align		4
        /*0000*/ 	.byte	0x04, 0x2f
        /*0002*/ 	.short	(.L_3 - .L_2)
	.align		4
.L_2:
        /*0004*/ 	.word	index@(triton_poi_fused__native_batch_norm_legit_no_training_relu_8)
        /*0008*/ 	.word	0x00000012


	//----- nvinfo : EIATTR_MIN_STACK_SIZE
	.align		4
.L_3:
        /*000c*/ 	.byte	0x04, 0x12
        /*000e*/ 	.short	(.L_5 - .L_4)
	.align		4
.L_4:
        /*0010*/ 	.word	index@(triton_poi_fused__native_batch_norm_legit_no_training_relu_8)
        /*0014*/ 	.word	0x00000000


	//----- nvinfo : EIATTR_FRAME_SIZE
	.align		4
.L_5:
        /*0018*/ 	.byte	0x04, 0x11
        /*001a*/ 	.short	(.L_7 - .L_6)
	.align		4
.L_6:
        /*001c*/ 	.word	index@(triton_poi_fused__native_batch_norm_legit_no_training_relu_8)
        /*0020*/ 	.word	0x00000000


	//----- nvinfo : EIATTR_MIN_STACK_SIZE
	.align		4
.L_7:
        /*0024*/ 	.byte	0x04, 0x12
        /*0026*/ 	.short	(.L_9 - .L_8)
	.align		4
.L_8:
        /*0028*/ 	.word	index@(triton_poi_fused__native_batch_norm_legit_no_training_relu_8)
        /*002c*/ 	.word	0x00000000
.L_9:


//--------------------- .nv.info.triton_poi_fused__native_batch_norm_legit_no_training_relu_8 --------------------------
	.section	.nv.info.triton_poi_fused__native_batch_norm_legit_no_training_relu_8,"",@"SHT_CUDA_INFO"
	.sectionflags	@""
	.align	4


	//----- nvinfo : EIATTR_CUDA_API_VERSION
	.align		4
        /*0000*/ 	.byte	0x04, 0x37
        /*0002*/ 	.short	(.L_11 - .L_10)
.L_10:
        /*0004*/ 	.word	0x0000007c


	//----- nvinfo : EIATTR_KPARAM_INFO
	.align		4
.L_11:
        /*0008*/ 	.byte	0x04, 0x17
        /*000a*/ 	.short	(.L_13 - .L_12)
.L_12:
        /*000c*/ 	.word	0x00000000
        /*0010*/ 	.short	0x0006
        /*0012*/ 	.short	0x0030
        /*0014*/ 	.byte	0x00, 0xf0, 0x11, 0x00


	//----- nvinfo : EIATTR_KPARAM_INFO
	.align		4
.L_13:
        /*0018*/ 	.byte	0x04, 0x17
        /*001a*/ 	.short	(.L_15 - .L_14)
.L_14:
        /*001c*/ 	.word	0x00000000
        /*0020*/ 	.short	0x0005
        /*0022*/ 	.short	0x0028
        /*0024*/ 	.byte	0x00, 0xf4, 0x21, 0x00


	//----- nvinfo : EIATTR_KPARAM_INFO
	.align		4
.L_15:
        /*0028*/ 	.byte	0x04, 0x17
        /*002a*/ 	.short	(.L_17 - .L_16)
.L_16:
        /*002c*/ 	.word	0x00000000
        /*0030*/ 	.short	0x0004
        /*0032*/ 	.short	0x0020
        /*0034*/ 	.byte	0x00, 0xf4, 0x21, 0x00


	//----- nvinfo : EIATTR_KPARAM_INFO
	.align		4
.L_17:
        /*0038*/ 	.byte	0x04, 0x17
        /*003a*/ 	.short	(.L_19 - .L_18)
.L_18:
        /*003c*/ 	.word	0x00000000
        /*0040*/ 	.short	0x0003
        /*0042*/ 	.short	0x0018
        /*0044*/ 	.byte	0x00, 0xf4, 0x21, 0x00


	//----- nvinfo : EIATTR_KPARAM_INFO
	.align		4
.L_19:
        /*0048*/ 	.byte	0x04, 0x17
        /*004a*/ 	.short	(.L_21 - .L_20)
.L_20:
        /*004c*/ 	.word	0x00000000
        /*0050*/ 	.short	0x0002
        /*0052*/ 	.short	0x0010
        /*0054*/ 	.byte	0x00, 0xf4, 0x21, 0x00


	//----- nvinfo : EIATTR_KPARAM_INFO
	.align		4
.L_21:
        /*0058*/ 	.byte	0x04, 0x17
        /*005a*/ 	.short	(.L_23 - .L_22)
.L_22:
        /*005c*/ 	.word	0x00000000
        /*0060*/ 	.short	0x0001
        /*0062*/ 	.short	0x0008
        /*0064*/ 	.byte	0x00, 0xf4, 0x21, 0x00


	//----- nvinfo : EIATTR_KPARAM_INFO
	.align		4
.L_23:
        /*0068*/ 	.byte	0x04, 0x17
        /*006a*/ 	.short	(.L_25 - .L_24)
.L_24:
        /*006c*/ 	.word	0x00000000
        /*0070*/ 	.short	0x0000
        /*0072*/ 	.short	0x0000
        /*0074*/ 	.byte	0x00, 0xf4, 0x21, 0x00


	//----- nvinfo : EIATTR_SPARSE_MMA_MASK
	.align		4
.L_25:
        /*0078*/ 	.byte	0x03, 0x50
        /*007a*/ 	.short	0x0000


	//----- nvinfo : EIATTR_MAXREG_COUNT
	.align		4
        /*007c*/ 	.byte	0x03, 0x1b
        /*007e*/ 	.short	0x00ff


	//----- nvinfo : EIATTR_EXIT_INSTR_OFFSETS
	.align		4
        /*0080*/ 	.byte	0x04, 0x1c
        /*0082*/ 	.short	(.L_27 - .L_26)


	//   ....[0]....
.L_26:
        /*0084*/ 	.word	0x00000330


	//   ....[1]....
        /*0088*/ 	.word	0x00000350


	//----- nvinfo : EIATTR_REQNTID
	.align		4
.L_27:
        /*008c*/ 	.byte	0x04, 0x10
        /*008e*/ 	.short	(.L_29 - .L_28)
.L_28:
        /*0090*/ 	.word	0x00000080
        /*0094*/ 	.word	0x00000001
        /*0098*/ 	.word	0x00000001


	//----- nvinfo : EIATTR_CBANK_PARAM_SIZE
	.align		4
.L_29:
        /*009c*/ 	.byte	0x03, 0x19
        /*009e*/ 	.short	0x0034


	//----- nvinfo : EIATTR_PARAM_CBANK
	.align		4
        /*00a0*/ 	.byte	0x04, 0x0a
        /*00a2*/ 	.short	(.L_31 - .L_30)
	.align		4
.L_30:
        /*00a4*/ 	.word	index@(.nv.constant0.triton_poi_fused__native_batch_norm_legit_no_training_relu_8)
        /*00a8*/ 	.short	0x0210
        /*00aa*/ 	.short	0x0034


	//----- nvinfo : EIATTR_SW_WAR
	.align		4
.L_31:
        /*00ac*/ 	.byte	0x04, 0x36
        /*00ae*/ 	.short	(.L_33 - .L_32)
.L_32:
        /*00b0*/ 	.word	0x00000008
.L_33:


//--------------------- .nv.callgraph             --------------------------
	.section	.nv.callgraph,"",@"SHT_CUDA_CALLGRAPH"
	.align	4
	.sectionentsize	8
	.align		4
        /*0000*/ 	.word	0x00000000
	.align		4
        /*0004*/ 	.word	0xffffffff
	.align		4
        /*0008*/ 	.word	0x00000000
	.align		4
        /*000c*/ 	.word	0xfffffffe
	.align		4
        /*0010*/ 	.word	0x00000000
	.align		4
        /*0014*/ 	.word	0xfffffffd
	.align		4
        /*0018*/ 	.word	0x00000000
	.align		4
        /*001c*/ 	.word	0xfffffffc


//--------------------- .nv.constant4             --------------------------
	.section	.nv.constant4,"a",@progbits
	.align	8
	.align		8
.nv.constant4:
        /*0000*/ 	.dword	_$_str
	.align		8
        /*0008*/ 	.dword	_$_str_$_2


//--------------------- .text.triton_poi_fused__native_batch_norm_legit_no_training_relu_8 --------------------------
	.section	.text.triton_poi_fused__native_batch_norm_legit_no_training_relu_8,"ax",@progbits
	.align	128
        .global         triton_poi_fused__native_batch_norm_legit_no_training_relu_8
        .type           triton_poi_fused__native_batch_norm_legit_no_training_relu_8,@function
        .size           triton_poi_fused__native_batch_norm_legit_no_training_relu_8,(.L_x_1 - triton_poi_fused__native_batch_norm_legit_no_training_relu_8)
        .other          triton_poi_fused__native_batch_norm_legit_no_training_relu_8,@"STO_CUDA_ENTRY STV_DEFAULT"
triton_poi_fused__native_batch_norm_legit_no_training_relu_8:
.text.triton_poi_fused__native_batch_norm_legit_no_training_relu_8:
[----:B------:R-:W0:Y:S01]  /*0000*/  LDC R1, c[0x0][0x28] ;  /* 0x00000a00ff017b82 */ /* 0x000e220000000800 */
[----:B------:R-:W1:Y:S07]  /*0010*/  S2R R0, SR_TID.X ;  /* 0x0000000000007919 */ /* 0x000e6e0000002100 */
[----:B------:R-:W2:Y:S01]  /*0020*/  LDC.64 R8, c[0x0][0x220] ;  /* 0x00008800ff087b82 */ /* 0x000ea20000000a00 */
[----:B------:R-:W-:Y:S01]  /*0030*/  HFMA2.MMA R14, -RZ, RZ, 0, 0 ;  /* 0x00000000ff0e7435 */ /* 0x000fe200000001ff */
[----:B------:R-:W-:Y:S01]  /*0040*/  ULDC.64 UR4, c[0x0][0x208] ;  /* 0x0000820000047ab9 */ /* 0x000fe20000000a00 */
[----:B------:R-:W3:Y:S05]  /*0050*/  S2R R3, SR_CTAID.X ;  /* 0x0000000000037919 */ /* 0x000eea0000002500 */
[----:B------:R-:W4:Y:S08]  /*0060*/  LDC.64 R4, c[0x0][0x210] ;  /* 0x00008400ff047b82 */ /* 0x000f300000000a00 */
[----:B------:R-:W5:Y:S08]  /*0070*/  LDC.64 R6, c[0x0][0x218] ;  /* 0x00008600ff067b82 */ /* 0x000f700000000a00 */
[----:B------:R-:W4:Y:S01]  /*0080*/  LDC.64 R10, c[0x0][0x228] ;  /* 0x00008a00ff0a7b82 */ /* 0x000f220000000a00 */
[----:B-1----:R-:W-:-:S07]  /*0090*/  LOP3.LUT R0, R0, 0x7f, RZ, 0xc0, !PT ;  /* 0x0000007f00007812 */ /* 0x002fce00078ec0ff */
[----:B------:R-:W1:Y:S01]  /*00a0*/  LDC.64 R12, c[0x0][0x230] ;  /* 0x00008c00ff0c7b82 */ /* 0x000e620000000a00 */
[----:B---3--:R-:W-:Y:S01]  /*00b0*/  SHF.R.S32.HI R2, RZ, 0x18, R3 ;  /* 0x00000018ff027819 */ /* 0x008fe20000011403 */
[----:B------:R-:W-:-:S03]  /*00c0*/  IMAD R0, R3, 0x80, R0 ;  /* 0x0000008003007824 */ /* 0x000fc600078e0200 */
[----:B------:R-:W-:Y:S02]  /*00d0*/  SGXT R3, R2, 0x1 ;  /* 0x000000010203781a */ /* 0x000fe40000000200 */
[----:B------:R-:W-:Y:S02]  /*00e0*/  ISETP.GE.AND P0, PT, R0, 0x200, PT ;  /* 0x000002000000780c */ /* 0x000fe40003f06270 */
[----:B------:R-:W-:-:S04]  /*00f0*/  LEA.HI R3, R3, R0, RZ, 0x2 ;  /* 0x0000000003037211 */ /* 0x000fc800078f10ff */
[--C-:B------:R-:W-:Y:S02]  /*0100*/  SHF.R.S32.HI R2, RZ, 0x2, R3.reuse ;  /* 0x00000002ff027819 */ /* 0x100fe40000011403 */
[----:B------:R-:W-:-:S04]  /*0110*/  SHF.R.S32.HI R3, RZ, 0x1f, R3 ;  /* 0x0000001fff037819 */ /* 0x000fc80000011403 */
[----:B------:R-:W-:-:S04]  /*0120*/  LEA.HI R3, R3, R2, RZ, 0x5 ;  /* 0x0000000203037211 */ /* 0x000fc800078f28ff */
[----:B------:R-:W-:-:S05]  /*0130*/  LOP3.LUT R3, R3, 0xffffffe0, RZ, 0xc0, !PT ;  /* 0xffffffe003037812 */ /* 0x000fca00078ec0ff */
[----:B------:R-:W-:-:S04]  /*0140*/  IMAD.IADD R15, R2, 0x1, -R3 ;  /* 0x00000001020f7824 */ /* 0x000fc800078e0a03 */
[----:B--2---:R-:W-:-:S05]  /*0150*/  IMAD.WIDE R8, R15, 0x4, R8 ;  /* 0x000000040f087825 */ /* 0x004fca00078e0208 */
[----:B------:R2:W3:Y:S01]  /*0160*/  @!P0 LDG.E.EL R14, desc[UR4][R8.64] ;  /* 0x00000004080e8981 */ /* 0x0004e2000c2e1900 */
[----:B------:R-:W-:Y:S01]  /*0170*/  CS2R R2, SRZ ;  /* 0x0000000000027805 */ /* 0x000fe2000001ff00 */
[----:B----4-:R-:W-:-:S04]  /*0180*/  IMAD.WIDE R4, R0, 0x4, R4 ;  /* 0x0000000400047825 */ /* 0x010fc800078e0204 */
[C---:B-----5:R-:W-:Y:S01]  /*0190*/  IMAD.WIDE R6, R15.reuse, 0x4, R6 ;  /* 0x000000040f067825 */ /* 0x060fe200078e0206 */
[----:B------:R4:W5:Y:S03]  /*01a0*/  @!P0 LDG.E R2, desc[UR4][R4.64] ;  /* 0x0000000404028981 */ /* 0x000966000c1e1900 */
[C---:B0-2---:R-:W-:Y:S01]  /*01b0*/  IMAD.WIDE R8, R15.reuse, 0x4, R10 ;  /* 0x000000040f087825 */ /* 0x045fe200078e020a */
[----:B------:R0:W5:Y:S03]  /*01c0*/  @!P0 LDG.E.EL R3, desc[UR4][R6.64] ;  /* 0x0000000406038981 */ /* 0x000166000c2e1900 */
[----:B-1----:R-:W-:Y:S01]  /*01d0*/  IMAD.WIDE R10, R15, 0x4, R12 ;  /* 0x000000040f0a7825 */ /* 0x002fe200078e020c */
[----:B------:R-:W-:Y:S01]  /*01e0*/  CS2R R12, SRZ ;  /* 0x00000000000c7805 */ /* 0x000fe2000001ff00 */
[----:B----4-:R-:W1:Y:S05]  /*01f0*/  LDC.64 R4, c[0x0][0x238] ;  /* 0x00008e00ff047b82 */ /* 0x010e6a0000000a00 */
[----:B------:R-:W2:Y:S04]  /*0200*/  @!P0 LDG.E.EL R12, desc[UR4][R8.64] ;  /* 0x00000004080c8981 */ /* 0x000ea8000c2e1900 */
[----:B------:R-:W2:Y:S01]  /*0210*/  @!P0 LDG.E.EL R13, desc[UR4][R10.64] ;  /* 0x000000040a0d8981 */ /* 0x000ea2000c2e1900 */
[----:B0-----:R-:W-:-:S02]  /*0220*/  IMAD.MOV.U32 R6, RZ, RZ, 0x3e800000 ;  /* 0x3e800000ff067424 */ /* 0x001fc400078e00ff */
[----:B---3--:R-:W-:-:S04]  /*0230*/  FADD R14, R14, 9.9999997473787516356e-06 ;  /* 0x3727c5ac0e0e7421 */ /* 0x008fc80000000000 */
[----:B------:R-:W0:Y:S01]  /*0240*/  MUFU.SQRT R15, R14 ;  /* 0x0000000e000f7308 */ /* 0x000e220000002000 */
[----:B-----5:R-:W-:Y:S01]  /*0250*/  FADD R2, -R3, R2 ;  /* 0x0000000203027221 */ /* 0x020fe20000000100 */
[C---:B0-----:R-:W-:Y:S02]  /*0260*/  FSETP.GT.AND P1, PT, R15.reuse, 8.50705917302346158658e+37, PT ;  /* 0x7e8000000f00780b */ /* 0x041fe40003f24000 */
[----:B------:R-:W-:Y:S02]  /*0270*/  FSETP.GEU.AND P2, PT, R15, 1.175494350822287508e-38, PT ;  /* 0x008000000f00780b */ /* 0x000fe40003f4e000 */
[----:B------:R-:W-:-:S09]  /*0280*/  FSEL R6, R6, 1, P1 ;  /* 0x3f80000006067808 */ /* 0x000fd20000800000 */
[----:B------:R-:W-:Y:S02]  /*0290*/  @P1 FMUL R15, R15, 0.25 ;  /* 0x3e8000000f0f1820 */ /* 0x000fe40000400000 */
[----:B------:R-:W-:Y:S02]  /*02a0*/  @!P2 FMUL R6, R6, 16777216 ;  /* 0x4b8000000606a820 */ /* 0x000fe40000400000 */
[----:B------:R-:W-:-:S06]  /*02b0*/  @!P2 FMUL R15, R15, 16777216 ;  /* 0x4b8000000f0fa820 */ /* 0x000fcc0000400000 */
[----:B------:R-:W0:Y:S02]  /*02c0*/  MUFU.RCP R15, R15 ;  /* 0x0000000f000f7308 */ /* 0x000e240000001000 */
[----:B0-----:R-:W-:-:S04]  /*02d0*/  FMUL R3, R15, R6 ;  /* 0x000000060f037220 */ /* 0x001fc80000400000 */
[----:B------:R-:W-:-:S04]  /*02e0*/  FMUL R2, R2, R3 ;  /* 0x0000000302027220 */ /* 0x000fc80000400000 */
[----:B--2---:R-:W-:Y:S01]  /*02f0*/  FFMA R12, R2, R12, R13 ;  /* 0x0000000c020c7223 */ /* 0x004fe2000000000d */
[----:B-1----:R-:W-:-:S04]  /*0300*/  IMAD.WIDE R2, R0, 0x4, R4 ;  /* 0x0000000400027825 */ /* 0x002fc800078e0204 */
[----:B------:R-:W-:-:S04]  /*0310*/  FSETP.GEU.AND P1, PT, R12, RZ, PT ;  /* 0x000000ff0c00720b */ /* 0x000fc80003f2e000 */
[----:B------:R-:W-:Y:S01]  /*0320*/  FSEL R5, R12, RZ, P1 ;  /* 0x000000ff0c057208 */ /* 0x000fe20000800000 */
[----:B------:R-:W-:Y:S08]  /*0330*/  @P0 EXIT ;  /* 0x000000000000094d */ /* 0x000ff00003800000 */
[----:B------:R-:W-:Y:S01]  /*0340*/  STG.E desc[UR4][R2.64], R5 ;  /* 0x0000000502007986 */ /* 0x000fe2000c101904 */
[----:B------:R-:W-:Y:S05]  /*0350*/  EXIT ;  /* 0x000000000000794d */ /* 0x000fea0003800000 */
.L_x_0:
[----:B------:R-:W-:-:S00]  /*0360*/  BRA `(.L_x_0) ;  /* 0xfffffffc00fc7947 */ /* 0x000fc0000383ffff */
[----:B------:R-:W-:-:S00]  /*0370*/  NOP ;  /* 0x0000000000007918 */ /* 0x000fc00000000000 */
        /* <DEDUP_REMOVED lines=8> */
.L_x_1:


//--------------------- .nv.global.init           --------------------------
	.section	.nv.global.init,"aw",@progbits
.nv.global.init:
	.type		_$_str,@object
	.size		_$_str,(_$_str_$_2 - _$_str)
_$_str:
        /*0000*/ 	.byte	0x5f, 0x5f, 0x43, 0x55, 0x44, 0x41, 0x5f, 0x46, 0x54, 0x5a, 0x00
	.type		_$_str_$_2,@object
	.size		_$_str_$_2,(.L_1 - _$_str_$_2)
_$_str_$_2:
        /*000b*/ 	.byte	0x5f, 0x5f, 0x43, 0x55, 0x44, 0x41, 0x5f, 0x50, 0x52, 0x45, 0x43, 0x5f, 0x53, 0x51, 0x52, 0x54
        /*001b*/ 	.byte	0x00
.L_1:


//--------------------- .nv.constant0.triton_poi_fused__native_batch_norm_legit_no_training_relu_8 --------------------------
	.section	.nv.constant0.triton_poi_fused__native_batch_norm_legit_no_training_relu_8,"a",@progbits
	.sectionflags	@""
	.align	4
.nv.constant0.triton_poi_fused__native_batch_norm_legit_no_training_relu_8:
	.zero		580
